//
// Generated by NVIDIA NVVM Compiler
//
// Compiler Build ID: CL-36424714
// Cuda compilation tools, release 13.0, V13.0.88
// Based on NVVM 20.0.0
//

.version 9.0
.target sm_100
.address_size 64

	// .globl	_Z17Kernel_by_pointerP11DataElement
.extern .func  (.param .b32 func_retval0) vprintf
(
	.param .b64 vprintf_param_0,
	.param .b64 vprintf_param_1
)
;
.global .align 1 .b8 $str[47] = {79, 110, 32, 100, 101, 118, 105, 99, 101, 32, 98, 121, 32, 112, 111, 105, 110, 116, 101, 114, 58, 32, 32, 32, 32, 32, 32, 32, 110, 97, 109, 101, 61, 37, 115, 44, 32, 118, 97, 108, 117, 101, 61, 37, 100, 10};
.global .align 1 .b8 $str$1[47] = {79, 110, 32, 100, 101, 118, 105, 99, 101, 32, 98, 121, 32, 114, 101, 102, 58, 32, 32, 32, 32, 32, 32, 32, 32, 32, 32, 32, 110, 97, 109, 101, 61, 37, 115, 44, 32, 118, 97, 108, 117, 101, 61, 37, 100, 10};
.global .align 1 .b8 $str$2[47] = {79, 110, 32, 100, 101, 118, 105, 99, 101, 32, 98, 121, 32, 118, 97, 108, 117, 101, 58, 32, 32, 32, 32, 32, 32, 32, 32, 32, 110, 97, 109, 101, 61, 37, 115, 44, 32, 118, 97, 108, 117, 101, 61, 37, 100, 10};

.visible .entry _Z17Kernel_by_pointerP11DataElement(
	.param .u64 .ptr .align 1 _Z17Kernel_by_pointerP11DataElement_param_0
)
{
	.local .align 8 .b8 	__local_depot0[16];
	.reg .b64 	%SP;
	.reg .b64 	%SPL;
	.reg .b16 	%rs<2>;
	.reg .b32 	%r<6>;
	.reg .b64 	%rd<9>;

	mov.u64 	%SPL, __local_depot0;
	cvta.local.u64 	%SP, %SPL;
	ld.param.u64 	%rd1, [_Z17Kernel_by_pointerP11DataElement_param_0];
	cvta.to.global.u64 	%rd2, %rd1;
	add.u64 	%rd3, %SP, 0;
	add.u64 	%rd4, %SPL, 0;
	ld.global.u64 	%rd5, [%rd2+16];
	ld.global.u32 	%r1, [%rd2+24];
	st.local.u64 	[%rd4], %rd5;
	st.local.u32 	[%rd4+8], %r1;
	mov.u64 	%rd6, $str;
	cvta.global.u64 	%rd7, %rd6;
	{ // callseq 0, 0
	.param .b64 param0;
	st.param.b64 	[param0], %rd7;
	.param .b64 param1;
	st.param.b64 	[param1], %rd3;
	.param .b32 retval0;
	call.uni (retval0), 
	vprintf, 
	(
	param0, 
	param1
	);
	ld.param.b32 	%r2, [retval0];
	} // callseq 0
	ld.global.u64 	%rd8, [%rd2+16];
	mov.b16 	%rs1, 112;
	st.u8 	[%rd8], %rs1;
	ld.global.u32 	%r4, [%rd2+24];
	add.s32 	%r5, %r4, 1;
	st.global.u32 	[%rd2+24], %r5;
	ret;

}
	// .globl	_Z13Kernel_by_refR11DataElement
.visible .entry _Z13Kernel_by_refR11DataElement(
	.param .u64 .ptr .align 1 _Z13Kernel_by_refR11DataElement_param_0
)
{
	.local .align 8 .b8 	__local_depot1[16];
	.reg .b64 	%SP;
	.reg .b64 	%SPL;
	.reg .b16 	%rs<2>;
	.reg .b32 	%r<6>;
	.reg .b64 	%rd<9>;

	mov.u64 	%SPL, __local_depot1;
	cvta.local.u64 	%SP, %SPL;
	ld.param.u64 	%rd1, [_Z13Kernel_by_refR11DataElement_param_0];
	cvta.to.global.u64 	%rd2, %rd1;
	add.u64 	%rd3, %SP, 0;
	add.u64 	%rd4, %SPL, 0;
	ld.global.u64 	%rd5, [%rd2+16];
	ld.global.u32 	%r1, [%rd2+24];
	st.local.u64 	[%rd4], %rd5;
	st.local.u32 	[%rd4+8], %r1;
	mov.u64 	%rd6, $str$1;
	cvta.global.u64 	%rd7, %rd6;
	{ // callseq 1, 0
	.param .b64 param0;
	st.param.b64 	[param0], %rd7;
	.param .b64 param1;
	st.param.b64 	[param1], %rd3;
	.param .b32 retval0;
	call.uni (retval0), 
	vprintf, 
	(
	param0, 
	param1
	);
	ld.param.b32 	%r2, [retval0];
	} // callseq 1
	ld.global.u64 	%rd8, [%rd2+16];
	mov.b16 	%rs1, 114;
	st.u8 	[%rd8], %rs1;
	ld.global.u32 	%r4, [%rd2+24];
	add.s32 	%r5, %r4, 1;
	st.global.u32 	[%rd2+24], %r5;
	ret;

}
	// .globl	_Z15Kernel_by_value11DataElement
.visible .entry _Z15Kernel_by_value11DataElement(
	.param .align 8 .b8 _Z15Kernel_by_value11DataElement_param_0[32]
)
{
	.local .align 8 .b8 	__local_depot2[16];
	.reg .b64 	%SP;
	.reg .b64 	%SPL;
	.reg .b16 	%rs<2>;
	.reg .b32 	%r<4>;
	.reg .b64 	%rd<7>;

	mov.u64 	%SPL, __local_depot2;
	cvta.local.u64 	%SP, %SPL;
	ld.param.u32 	%r1, [_Z15Kernel_by_value11DataElement_param_0+24];
	ld.param.u64 	%rd1, [_Z15Kernel_by_value11DataElement_param_0+16];
	add.u64 	%rd2, %SP, 0;
	add.u64 	%rd3, %SPL, 0;
	cvta.to.global.u64 	%rd4, %rd1;
	st.local.u64 	[%rd3], %rd1;
	st.local.u32 	[%rd3+8], %r1;
	mov.u64 	%rd5, $str$2;
	cvta.global.u64 	%rd6, %rd5;
	{ // callseq 2, 0
	.param .b64 param0;
	st.param.b64 	[param0], %rd6;
	.param .b64 param1;
	st.param.b64 	[param1], %rd2;
	.param .b32 retval0;
	call.uni (retval0), 
	vprintf, 
	(
	param0, 
	param1
	);
	ld.param.b32 	%r2, [retval0];
	} // callseq 2
	mov.b16 	%rs1, 118;
	st.global.u8 	[%rd4], %rs1;
	ret;

}


// ===== COMPILED SASS (sm_100) =====

	.target	sm_100

	.elftype	@"ET_EXEC"


//--------------------- .note.nv.tkinfo           --------------------------
	.section	.note.nv.tkinfo,"",@"SHT_NOTE"
	.sectionflags	@"SHF_NOTE_NV_TKINFO"
	.tkinfo
        /*0018*/ 	.word	0x00000002
        /*0030*/ 	.string	""
        /*0030*/ 	.string	"ptxas"
        /*0030*/ 	.string	"Cuda compilation tools, release 13.0, V13.0.88"
        /*0030*/ 	.string	"Build cuda_13.0.r13.0/compiler.36424714_0"
        /*0030*/ 	.string	"-arch sm_100 -m 64 "



//--------------------- .note.nv.cuinfo           --------------------------
	.section	.note.nv.cuinfo,"",@"SHT_NOTE"
	.sectionflags	@"SHF_NOTE_NV_CUINFO"
        /*0018*/ 	.short	0x0002
        /*001a*/ 	.short	0x0064
        /*001c*/ 	.short	0x0082
	.zero		2


//--------------------- .nv.info                  --------------------------
	.section	.nv.info,"",@"SHT_CUDA_INFO"
	.align	4


	//----- nvinfo : EIATTR_REGCOUNT
	.align		4
        /*0000*/ 	.byte	0x04, 0x2f
        /*0002*/ 	.short	(.L_4 - .L_3)
	.align		4
.L_3:
        /*0004*/ 	.word	index@(_Z17Kernel_by_pointerP11DataElement)
        /*0008*/ 	.word	0x00000018


	//----- nvinfo : EIATTR_FRAME_SIZE
	.align		4
.L_4:
        /*000c*/ 	.byte	0x04, 0x11
        /*000e*/ 	.short	(.L_6 - .L_5)
	.align		4
.L_5:
        /*0010*/ 	.word	index@(_Z17Kernel_by_pointerP11DataElement)
        /*0014*/ 	.word	0x00000010


	//----- nvinfo : EIATTR_REGCOUNT
	.align		4
.L_6:
        /*0018*/ 	.byte	0x04, 0x2f
        /*001a*/ 	.short	(.L_8 - .L_7)
	.align		4
.L_7:
        /*001c*/ 	.word	index@(_Z13Kernel_by_refR11DataElement)
        /*0020*/ 	.word	0x00000018


	//----- nvinfo : EIATTR_FRAME_SIZE
	.align		4
.L_8:
        /*0024*/ 	.byte	0x04, 0x11
        /*0026*/ 	.short	(.L_10 - .L_9)
	.align		4
.L_9:
        /*0028*/ 	.word	index@(_Z13Kernel_by_refR11DataElement)
        /*002c*/ 	.word	0x00000010


	//----- nvinfo : EIATTR_REGCOUNT
	.align		4
.L_10:
        /*0030*/ 	.byte	0x04, 0x2f
        /*0032*/ 	.short	(.L_12 - .L_11)
	.align		4
.L_11:
        /*0034*/ 	.word	index@(_Z15Kernel_by_value11DataElement)
        /*0038*/ 	.word	0x00000018


	//----- nvinfo : EIATTR_FRAME_SIZE
	.align		4
.L_12:
        /*003c*/ 	.byte	0x04, 0x11
        /*003e*/ 	.short	(.L_14 - .L_13)
	.align		4
.L_13:
        /*0040*/ 	.word	index@(_Z15Kernel_by_value11DataElement)
        /*0044*/ 	.word	0x00000010


	//----- nvinfo : EIATTR_MIN_STACK_SIZE
	.align		4
.L_14:
        /*0048*/ 	.byte	0x04, 0x12
        /*004a*/ 	.short	(.L_16 - .L_15)
	.align		4
.L_15:
        /*004c*/ 	.word	index@(_Z15Kernel_by_value11DataElement)
        /*0050*/ 	.word	0x00000010


	//----- nvinfo : EIATTR_MIN_STACK_SIZE
	.align		4
.L_16:
        /*0054*/ 	.byte	0x04, 0x12
        /*0056*/ 	.short	(.L_18 - .L_17)
	.align		4
.L_17:
        /*0058*/ 	.word	index@(_Z13Kernel_by_refR11DataElement)
        /*005c*/ 	.word	0x00000010


	//----- nvinfo : EIATTR_MIN_STACK_SIZE
	.align		4
.L_18:
        /*0060*/ 	.byte	0x04, 0x12
        /*0062*/ 	.short	(.L_20 - .L_19)
	.align		4
.L_19:
        /*0064*/ 	.word	index@(_Z17Kernel_by_pointerP11DataElement)
        /*0068*/ 	.word	0x00000010
.L_20:


//--------------------- .nv.compat                --------------------------
	.section	.nv.compat,"",@"SHT_CUDA_COMPAT_INFO"
	.align	4
        /*0000*/ 	.byte	0x02, 0x09, 0x00, 0x00, 0x02, 0x02, 0x01, 0x00, 0x02, 0x05, 0x05, 0x00, 0x03, 0x07, 0x01, 0x01
        /*0010*/ 	.byte	0x02, 0x03, 0x00, 0x00, 0x02, 0x06, 0x01, 0x00, 0x04, 0x0b, 0x08, 0x00, 0x09, 0x00, 0x00, 0x00
        /*0020*/ 	.byte	0x00, 0x00, 0x00, 0x00


//--------------------- .nv.info._Z15Kernel_by_value11DataElement --------------------------
	.section	.nv.info._Z15Kernel_by_value11DataElement,"",@"SHT_CUDA_INFO"
	.sectionflags	@""
	.align	4


	//----- nvinfo : EIATTR_CUDA_API_VERSION
	.align		4
        /*0000*/ 	.byte	0x04, 0x37
        /*0002*/ 	.short	(.L_22 - .L_21)
.L_21:
        /*0004*/ 	.word	0x00000082


	//----- nvinfo : EIATTR_KPARAM_INFO
	.align		4
.L_22:
        /*0008*/ 	.byte	0x04, 0x17
        /*000a*/ 	.short	(.L_24 - .L_23)
.L_23:
        /*000c*/ 	.word	0x00000000
        /*0010*/ 	.short	0x0000
        /*0012*/ 	.short	0x0000
        /*0014*/ 	.byte	0x00, 0xf0, 0x81, 0x00


	//----- nvinfo : EIATTR_SPARSE_MMA_MASK
	.align		4
.L_24:
        /*0018*/ 	.byte	0x03, 0x50
        /*001a*/ 	.short	0x0000


	//----- nvinfo : EIATTR_MAXREG_COUNT
	.align		4
        /*001c*/ 	.byte	0x03, 0x1b
        /*001e*/ 	.short	0x00ff


	//----- nvinfo : EIATTR_EXTERNS
	.align		4
        /*0020*/ 	.byte	0x04, 0x0f
        /*0022*/ 	.short	(.L_26 - .L_25)


	//   ....[0]....
	.align		4
.L_25:
        /*0024*/ 	.word	index@(vprintf)


	//----- nvinfo : EIATTR_MERCURY_ISA_VERSION
	.align		4
.L_26:
        /*0028*/ 	.byte	0x03, 0x5f
        /*002a*/ 	.short	0x0101


	//----- nvinfo : EIATTR_VRC_CTA_INIT_COUNT
	.align		4
        /*002c*/ 	.byte	0x02, 0x4a
	.zero		1
	.zero		1


	//----- nvinfo : EIATTR_SYSCALL_OFFSETS
	.align		4
        /*0030*/ 	.byte	0x04, 0x46
        /*0032*/ 	.short	(.L_28 - .L_27)


	//   ....[0]....
.L_27:
        /*0034*/ 	.word	0x00000110


	//----- nvinfo : EIATTR_EXIT_INSTR_OFFSETS
	.align		4
.L_28:
        /*0038*/ 	.byte	0x04, 0x1c
        /*003a*/ 	.short	(.L_30 - .L_29)


	//   ....[0]....
.L_29:
        /*003c*/ 	.word	0x00000150


	//----- nvinfo : EIATTR_CBANK_PARAM_SIZE
	.align		4
.L_30:
        /*0040*/ 	.byte	0x03, 0x19
        /*0042*/ 	.short	0x0020


	//----- nvinfo : EIATTR_PARAM_CBANK
	.align		4
        /*0044*/ 	.byte	0x04, 0x0a
        /*0046*/ 	.short	(.L_32 - .L_31)
	.align		4
.L_31:
        /*0048*/ 	.word	index@(.nv.constant0._Z15Kernel_by_value11DataElement)
        /*004c*/ 	.short	0x0380
        /*004e*/ 	.short	0x0020


	//----- nvinfo : EIATTR_SW_WAR
	.align		4
.L_32:
        /*0050*/ 	.byte	0x04, 0x36
        /*0052*/ 	.short	(.L_34 - .L_33)
.L_33:
        /*0054*/ 	.word	0x00000008
.L_34:


//--------------------- .nv.info._Z13Kernel_by_refR11DataElement --------------------------
	.section	.nv.info._Z13Kernel_by_refR11DataElement,"",@"SHT_CUDA_INFO"
	.sectionflags	@""
	.align	4


	//----- nvinfo : EIATTR_CUDA_API_VERSION
	.align		4
        /*0000*/ 	.byte	0x04, 0x37
        /*0002*/ 	.short	(.L_36 - .L_35)
.L_35:
        /*0004*/ 	.word	0x00000082


	//----- nvinfo : EIATTR_KPARAM_INFO
	.align		4
.L_36:
        /*0008*/ 	.byte	0x04, 0x17
        /*000a*/ 	.short	(.L_38 - .L_37)
.L_37:
        /*000c*/ 	.word	0x00000000
        /*0010*/ 	.short	0x0000
        /*0012*/ 	.short	0x0000
        /*0014*/ 	.byte	0x00, 0xf5, 0x21, 0x00


	//----- nvinfo : EIATTR_SPARSE_MMA_MASK
	.align		4
.L_38:
        /*0018*/ 	.byte	0x03, 0x50
        /*001a*/ 	.short	0x0000


	//----- nvinfo : EIATTR_MAXREG_COUNT
	.align		4
        /*001c*/ 	.byte	0x03, 0x1b
        /*001e*/ 	.short	0x00ff


	//----- nvinfo : EIATTR_EXTERNS
	.align		4
        /*0020*/ 	.byte	0x04, 0x0f
        /*0022*/ 	.short	(.L_40 - .L_39)


	//   ....[0]....
	.align		4
.L_39:
        /*0024*/ 	.word	index@(vprintf)


	//----- nvinfo : EIATTR_MERCURY_ISA_VERSION
	.align		4
.L_40:
        /*0028*/ 	.byte	0x03, 0x5f
        /*002a*/ 	.short	0x0101


	//----- nvinfo : EIATTR_VRC_CTA_INIT_COUNT
	.align		4
        /*002c*/ 	.byte	0x02, 0x4a
	.zero		1
	.zero		1


	//----- nvinfo : EIATTR_SYSCALL_OFFSETS
	.align		4
        /*0030*/ 	.byte	0x04, 0x46
        /*0032*/ 	.short	(.L_42 - .L_41)


	//   ....[0]....
.L_41:
        /*0034*/ 	.word	0x00000120


	//----- nvinfo : EIATTR_EXIT_INSTR_OFFSETS
	.align		4
.L_42:
        /*0038*/ 	.byte	0x04, 0x1c
        /*003a*/ 	.short	(.L_44 - .L_43)


	//   ....[0]....
.L_43:
        /*003c*/ 	.word	0x000001a0


	//----- nvinfo : EIATTR_CBANK_PARAM_SIZE
	.align		4
.L_44:
        /*0040*/ 	.byte	0x03, 0x19
        /*0042*/ 	.short	0x0008


	//----- nvinfo : EIATTR_PARAM_CBANK
	.align		4
        /*0044*/ 	.byte	0x04, 0x0a
        /*0046*/ 	.short	(.L_46 - .L_45)
	.align		4
.L_45:
        /*0048*/ 	.word	index@(.nv.constant0._Z13Kernel_by_refR11DataElement)
        /*004c*/ 	.short	0x0380
        /*004e*/ 	.short	0x0008


	//----- nvinfo : EIATTR_SW_WAR
	.align		4
.L_46:
        /*0050*/ 	.byte	0x04, 0x36
        /*0052*/ 	.short	(.L_48 - .L_47)
.L_47:
        /*0054*/ 	.word	0x00000008
.L_48:


//--------------------- .nv.info._Z17Kernel_by_pointerP11DataElement --------------------------
	.section	.nv.info._Z17Kernel_by_pointerP11DataElement,"",@"SHT_CUDA_INFO"
	.sectionflags	@""
	.align	4


	//----- nvinfo : EIATTR_CUDA_API_VERSION
	.align		4
        /*0000*/ 	.byte	0x04, 0x37
        /*0002*/ 	.short	(.L_50 - .L_49)
.L_49:
        /*0004*/ 	.word	0x00000082


	//----- nvinfo : EIATTR_KPARAM_INFO
	.align		4
.L_50:
        /*0008*/ 	.byte	0x04, 0x17
        /*000a*/ 	.short	(.L_52 - .L_51)
.L_51:
        /*000c*/ 	.word	0x00000000
        /*0010*/ 	.short	0x0000
        /*0012*/ 	.short	0x0000
        /*0014*/ 	.byte	0x00, 0xf5, 0x21, 0x00


	//----- nvinfo : EIATTR_SPARSE_MMA_MASK
	.align		4
.L_52:
        /*0018*/ 	.byte	0x03, 0x50
        /*001a*/ 	.short	0x0000


	//----- nvinfo : EIATTR_MAXREG_COUNT
	.align		4
        /*001c*/ 	.byte	0x03, 0x1b
        /*001e*/ 	.short	0x00ff


	//----- nvinfo : EIATTR_EXTERNS
	.align		4
        /*0020*/ 	.byte	0x04, 0x0f
        /*0022*/ 	.short	(.L_54 - .L_53)


	//   ....[0]....
	.align		4
.L_53:
        /*0024*/ 	.word	index@(vprintf)


	//----- nvinfo : EIATTR_MERCURY_ISA_VERSION
	.align		4
.L_54:
        /*0028*/ 	.byte	0x03, 0x5f
        /*002a*/ 	.short	0x0101


	//----- nvinfo : EIATTR_VRC_CTA_INIT_COUNT
	.align		4
        /*002c*/ 	.byte	0x02, 0x4a
	.zero		1
	.zero		1


	//----- nvinfo : EIATTR_SYSCALL_OFFSETS
	.align		4
        /*0030*/ 	.byte	0x04, 0x46
        /*0032*/ 	.short	(.L_56 - .L_55)


	//   ....[0]....
.L_55:
        /*0034*/ 	.word	0x00000120


	//----- nvinfo : EIATTR_EXIT_INSTR_OFFSETS
	.align		4
.L_56:
        /*0038*/ 	.byte	0x04, 0x1c
        /*003a*/ 	.short	(.L_58 - .L_57)


	//   ....[0]....
.L_57:
        /*003c*/ 	.word	0x000001a0


	//----- nvinfo : EIATTR_CBANK_PARAM_SIZE
	.align		4
.L_58:
        /*0040*/ 	.byte	0x03, 0x19
        /*0042*/ 	.short	0x0008


	//----- nvinfo : EIATTR_PARAM_CBANK
	.align		4
        /*0044*/ 	.byte	0x04, 0x0a
        /*0046*/ 	.short	(.L_60 - .L_59)
	.align		4
.L_59:
        /*0048*/ 	.word	index@(.nv.constant0._Z17Kernel_by_pointerP11DataElement)
        /*004c*/ 	.short	0x0380
        /*004e*/ 	.short	0x0008


	//----- nvinfo : EIATTR_SW_WAR
	.align		4
.L_60:
        /*0050*/ 	.byte	0x04, 0x36
        /*0052*/ 	.short	(.L_62 - .L_61)
.L_61:
        /*0054*/ 	.word	0x00000008
.L_62:


//--------------------- .nv.callgraph             --------------------------
	.section	.nv.callgraph,"",@"SHT_CUDA_CALLGRAPH"
	.align	4
	.sectionentsize	8
	.align		4
        /*0000*/ 	.word	0x00000000
	.align		4
        /*0004*/ 	.word	0xffffffff
	.align		4
        /*0008*/ 	.word	index@(_Z15Kernel_by_value11DataElement)
	.align		4
        /*000c*/ 	.word	index@(vprintf)
	.align		4
        /*0010*/ 	.word	index@(_Z13Kernel_by_refR11DataElement)
	.align		4
        /*0014*/ 	.word	index@(vprintf)
	.align		4
        /*0018*/ 	.word	index@(_Z17Kernel_by_pointerP11DataElement)
	.align		4
        /*001c*/ 	.word	index@(vprintf)
	.align		4
        /*0020*/ 	.word	0x00000000
	.align		4
        /*0024*/ 	.word	0xfffffffe
	.align		4
        /*0028*/ 	.word	0x00000000
	.align		4
        /*002c*/ 	.word	0xfffffffd
	.align		4
        /*0030*/ 	.word	0x00000000
	.align		4
        /*0034*/ 	.word	0xfffffffc


//--------------------- .nv.constant4             --------------------------
	.section	.nv.constant4,"a",@progbits
	.align	8
	.align		8
.nv.constant4:
        /*0000*/ 	.dword	vprintf
	.align		8
        /*0008*/ 	.dword	$str
	.align		8
        /*0010*/ 	.dword	$str$1
	.align		8
        /*0018*/ 	.dword	$str$2


//--------------------- .text._Z15Kernel_by_value11DataElement --------------------------
	.section	.text._Z15Kernel_by_value11DataElement,"ax",@progbits
	.align	128
        .global         _Z15Kernel_by_value11DataElement
        .type           _Z15Kernel_by_value11DataElement,@function
        .size           _Z15Kernel_by_value11DataElement,(.L_x_6 - _Z15Kernel_by_value11DataElement)
        .other          _Z15Kernel_by_value11DataElement,@"STO_CUDA_ENTRY STV_DEFAULT"
_Z15Kernel_by_value11DataElement:
.text._Z15Kernel_by_value11DataElement:
[----:B------:R-:W0:Y:S08]  /*0000*/  LDC R1, c[0x0][0x37c] ;  /* 0x0000df00ff017b82 */ /* 0x000e300000000800 */
[----:B------:R-:W1:Y:S01]  /*0010*/  LDC.64 R8, c[0x0][0x390] ;  /* 0x0000e400ff087b82 */ /* 0x000e620000000a00 */
[----:B0-----:R-:W-:Y:S01]  /*0020*/  VIADD R1, R1, 0xfffffff0 ;  /* 0xfffffff001017836 */ /* 0x001fe20000000000 */
[----:B------:R-:W-:Y:S01]  /*0030*/  MOV R0, 0x0 ;  /* 0x0000000000007802 */ /* 0x000fe20000000f00 */
[----:B------:R-:W0:Y:S01]  /*0040*/  LDCU UR4, c[0x0][0x2f8] ;  /* 0x00005f00ff0477ac */ /* 0x000e220008000800 */
[----:B------:R-:W2:Y:S04]  /*0050*/  LDCU.64 UR6, c[0x4][0x18] ;  /* 0x01000300ff0677ac */ /* 0x000ea80008000a00 */
[----:B------:R-:W3:Y:S01]  /*0060*/  LDC R10, c[0x0][0x398] ;  /* 0x0000e600ff0a7b82 */ /* 0x000ee20000000800 */
[----:B------:R-:W4:Y:S01]  /*0070*/  LDCU UR5, c[0x0][0x2fc] ;  /* 0x00005f80ff0577ac */ /* 0x000f220008000800 */
[----:B------:R-:W5:Y:S06]  /*0080*/  LDCU.64 UR36, c[0x0][0x358] ;  /* 0x00006b00ff2477ac */ /* 0x000f6c0008000a00 */
[----:B------:R3:W5:Y:S01]  /*0090*/  LDC.64 R2, c[0x4][R0] ;  /* 0x0100000000027b82 */ /* 0x0007620000000a00 */
[----:B0-----:R-:W-:Y:S01]  /*00a0*/  IADD3 R6, P0, PT, R1, UR4, RZ ;  /* 0x0000000401067c10 */ /* 0x001fe2000ff1e0ff */
[----:B-1----:R0:W-:Y:S01]  /*00b0*/  STL.64 [R1], R8 ;  /* 0x0000000801007387 */ /* 0x0021e20000100a00 */
[----:B--2---:R-:W-:Y:S01]  /*00c0*/  IMAD.U32 R4, RZ, RZ, UR6 ;  /* 0x00000006ff047e24 */ /* 0x004fe2000f8e00ff */
[----:B------:R-:W-:-:S02]  /*00d0*/  MOV R5, UR7 ;  /* 0x0000000700057c02 */ /* 0x000fc40008000f00 */
[----:B----4-:R-:W-:Y:S01]  /*00e0*/  IMAD.X R7, RZ, RZ, UR5, P0 ;  /* 0x00000005ff077e24 */ /* 0x010fe200080e06ff */
[----:B---3--:R0:W-:Y:S07]  /*00f0*/  STL [R1+0x8], R10 ;  /* 0x0000080a01007387 */ /* 0x0081ee0000100800 */
[----:B------:R-:W-:-:S07]  /*0100*/  LEPC R20, `(.L_x_0) ;  /* 0x000000001014794e */ /* 0x000fce0000000000 */
[----:B0----5:R-:W-:Y:S05]  /*0110*/  CALL.ABS.NOINC R2 ;  /* 0x0000000002007343 */ /* 0x021fea0003c00000 */
.L_x_0:
[----:B------:R-:W0:Y:S01]  /*0120*/  LDC.64 R2, c[0x0][0x390] ;  /* 0x0000e400ff027b82 */ /* 0x000e220000000a00 */
[----:B------:R-:W-:-:S05]  /*0130*/  HFMA2 R0, -RZ, RZ, 0, 7.03334808349609375e-06 ;  /* 0x00000076ff007431 */ /* 0x000fca00000001ff */
[----:B0-----:R-:W-:Y:S01]  /*0140*/  STG.E.U8 desc[UR36][R2.64], R0 ;  /* 0x0000000002007986 */ /* 0x001fe2000c101124 */
[----:B------:R-:W-:Y:S05]  /*0150*/  EXIT ;  /* 0x000000000000794d */ /* 0x000fea0003800000 */
.L_x_1:
[----:B------:R-:W-:-:S00]  /*0160*/  BRA `(.L_x_1) ;  /* 0xfffffffc00fc7947 */ /* 0x000fc0000383ffff */
[----:B------:R-:W-:-:S00]  /*0170*/  NOP ;  /* 0x0000000000007918 */ /* 0x000fc00000000000 */
        /* <DEDUP_REMOVED lines=8> */
.L_x_6:


//--------------------- .text._Z13Kernel_by_refR11DataElement --------------------------
	.section	.text._Z13Kernel_by_refR11DataElement,"ax",@progbits
	.align	128
        .global         _Z13Kernel_by_refR11DataElement
        .type           _Z13Kernel_by_refR11DataElement,@function
        .size           _Z13Kernel_by_refR11DataElement,(.L_x_7 - _Z13Kernel_by_refR11DataElement)
        .other          _Z13Kernel_by_refR11DataElement,@"STO_CUDA_ENTRY STV_DEFAULT"
_Z13Kernel_by_refR11DataElement:
.text._Z13Kernel_by_refR11DataElement:
[----:B------:R-:W0:Y:S08]  /*0000*/  LDC R1, c[0x0][0x37c] ;  /* 0x0000df00ff017b82 */ /* 0x000e300000000800 */
[----:B------:R-:W1:Y:S01]  /*0010*/  LDC.64 R10, c[0x0][0x380] ;  /* 0x0000e000ff0a7b82 */ /* 0x000e620000000a00 */
[----:B------:R-:W1:Y:S01]  /*0020*/  LDCU.64 UR36, c[0x0][0x358] ;  /* 0x00006b00ff2477ac */ /* 0x000e620008000a00 */
[----:B0-----:R-:W-:Y:S01]  /*0030*/  VIADD R1, R1, 0xfffffff0 ;  /* 0xfffffff001017836 */ /* 0x001fe20000000000 */
[----:B------:R-:W0:Y:S01]  /*0040*/  LDCU UR4, c[0x0][0x2f8] ;  /* 0x00005f00ff0477ac */ /* 0x000e220008000800 */
[----:B------:R-:W2:Y:S01]  /*0050*/  LDCU.64 UR6, c[0x4][0x10] ;  /* 0x01000200ff0677ac */ /* 0x000ea20008000a00 */
[----:B-1----:R-:W3:Y:S04]  /*0060*/  LDG.E.64 R2, desc[UR36][R10.64+0x10] ;  /* 0x000010240a027981 */ /* 0x002ee8000c1e1b00 */
[----:B------:R-:W4:Y:S01]  /*0070*/  LDG.E R0, desc[UR36][R10.64+0x18] ;  /* 0x000018240a007981 */ /* 0x000f22000c1e1900 */
[----:B------:R-:W-:Y:S01]  /*0080*/  MOV R8, 0x0 ;  /* 0x0000000000087802 */ /* 0x000fe20000000f00 */
[----:B------:R-:W1:Y:S01]  /*0090*/  LDCU UR5, c[0x0][0x2fc] ;  /* 0x00005f80ff0577ac */ /* 0x000e620008000800 */
[----:B0-----:R-:W-:Y:S01]  /*00a0*/  IADD3 R6, P0, PT, R1, UR4, RZ ;  /* 0x0000000401067c10 */ /* 0x001fe2000ff1e0ff */
[----:B--2---:R-:W-:Y:S01]  /*00b0*/  IMAD.U32 R4, RZ, RZ, UR6 ;  /* 0x00000006ff047e24 */ /* 0x004fe2000f8e00ff */
[----:B------:R-:W-:-:S02]  /*00c0*/  MOV R5, UR7 ;  /* 0x0000000700057c02 */ /* 0x000fc40008000f00 */
[----:B------:R-:W0:Y:S01]  /*00d0*/  LDC.64 R8, c[0x4][R8] ;  /* 0x0100000008087b82 */ /* 0x000e220000000a00 */
[----:B-1----:R-:W-:Y:S01]  /*00e0*/  IMAD.X R7, RZ, RZ, UR5, P0 ;  /* 0x00000005ff077e24 */ /* 0x002fe200080e06ff */
[----:B---3--:R1:W-:Y:S04]  /*00f0*/  STL.64 [R1], R2 ;  /* 0x0000000201007387 */ /* 0x0083e80000100a00 */
[----:B0---4-:R1:W-:Y:S03]  /*0100*/  STL [R1+0x8], R0 ;  /* 0x0000080001007387 */ /* 0x0113e60000100800 */
[----:B------:R-:W-:-:S07]  /*0110*/  LEPC R20, `(.L_x_2) ;  /* 0x000000001014794e */ /* 0x000fce0000000000 */
[----:B-1----:R-:W-:Y:S05]  /*0120*/  CALL.ABS.NOINC R8 ;  /* 0x0000000008007343 */ /* 0x002fea0003c00000 */
.L_x_2:
[----:B------:R-:W0:Y:S02]  /*0130*/  LDC.64 R4, c[0x0][0x380] ;  /* 0x0000e000ff047b82 */ /* 0x000e240000000a00 */
[----:B0-----:R-:W2:Y:S01]  /*0140*/  LDG.E.64 R2, desc[UR36][R4.64+0x10] ;  /* 0x0000102404027981 */ /* 0x001ea2000c1e1b00 */
[----:B------:R-:W-:-:S05]  /*0150*/  HFMA2 R6, -RZ, RZ, 0, 6.79492950439453125e-06 ;  /* 0x00000072ff067431 */ /* 0x000fca00000001ff */
[----:B--2---:R-:W-:Y:S04]  /*0160*/  ST.E.U8 desc[UR36][R2.64], R6 ;  /* 0x0000000602007985 */ /* 0x004fe8000c101124 */
[----:B------:R-:W2:Y:S02]  /*0170*/  LDG.E R0, desc[UR36][R4.64+0x18] ;  /* 0x0000182404007981 */ /* 0x000ea4000c1e1900 */
[----:B--2---:R-:W-:-:S05]  /*0180*/  VIADD R7, R0, 0x1 ;  /* 0x0000000100077836 */ /* 0x004fca0000000000 */
[----:B------:R-:W-:Y:S01]  /*0190*/  STG.E desc[UR36][R4.64+0x18], R7 ;  /* 0x0000180704007986 */ /* 0x000fe2000c101924 */
[----:B------:R-:W-:Y:S05]  /*01a0*/  EXIT ;  /* 0x000000000000794d */ /* 0x000fea0003800000 */
.L_x_3:
        /* <DEDUP_REMOVED lines=13> */
.L_x_7:


//--------------------- .text._Z17Kernel_by_pointerP11DataElement --------------------------
	.section	.text._Z17Kernel_by_pointerP11DataElement,"ax",@progbits
	.align	128
        .global         _Z17Kernel_by_pointerP11DataElement
        .type           _Z17Kernel_by_pointerP11DataElement,@function
        .size           _Z17Kernel_by_pointerP11DataElement,(.L_x_8 - _Z17Kernel_by_pointerP11DataElement)
        .other          _Z17Kernel_by_pointerP11DataElement,@"STO_CUDA_ENTRY STV_DEFAULT"
_Z17Kernel_by_pointerP11DataElement:
.text._Z17Kernel_by_pointerP11DataElement:
        /* <DEDUP_REMOVED lines=19> */
.L_x_4:
[----:B------:R-:W0:Y:S02]  /*0130*/  LDC.64 R4, c[0x0][0x380] ;  /* 0x0000e000ff047b82 */ /* 0x000e240000000a00 */
[----:B0-----:R-:W2:Y:S01]  /*0140*/  LDG.E.64 R2, desc[UR36][R4.64+0x10] ;  /* 0x0000102404027981 */ /* 0x001ea2000c1e1b00 */
[----:B------:R-:W-:-:S05]  /*0150*/  HFMA2 R6, -RZ, RZ, 0, 6.67572021484375e-06 ;  /* 0x00000070ff067431 */ /* 0x000fca00000001ff */
[----:B--2---:R-:W-:Y:S04]  /*0160*/  ST.E.U8 desc[UR36][R2.64], R6 ;  /* 0x0000000602007985 */ /* 0x004fe8000c101124 */
[----:B------:R-:W2:Y:S02]  /*0170*/  LDG.E R0, desc[UR36][R4.64+0x18] ;  /* 0x0000182404007981 */ /* 0x000ea4000c1e1900 */
[----:B--2---:R-:W-:-:S05]  /*0180*/  VIADD R7, R0, 0x1 ;  /* 0x0000000100077836 */ /* 0x004fca0000000000 */
[----:B------:R-:W-:Y:S01]  /*0190*/  STG.E desc[UR36][R4.64+0x18], R7 ;  /* 0x0000180704007986 */ /* 0x000fe2000c101924 */
[----:B------:R-:W-:Y:S05]  /*01a0*/  EXIT ;  /* 0x000000000000794d */ /* 0x000fea0003800000 */
.L_x_5:
        /* <DEDUP_REMOVED lines=13> */
.L_x_8:


//--------------------- .nv.global.init           --------------------------
	.section	.nv.global.init,"aw",@progbits
.nv.global.init:
	.type		$str$2,@object
	.size		$str$2,($str - $str$2)
$str$2:
        /*0000*/ 	.byte	0x4f, 0x6e, 0x20, 0x64, 0x65, 0x76, 0x69, 0x63, 0x65, 0x20, 0x62, 0x79, 0x20, 0x76, 0x61, 0x6c
        /*0010*/ 	.byte	0x75, 0x65, 0x3a, 0x20, 0x20, 0x20, 0x20, 0x20, 0x20, 0x20, 0x20, 0x20, 0x6e, 0x61, 0x6d, 0x65
        /*0020*/ 	.byte	0x3d, 0x25, 0x73, 0x2c, 0x20, 0x76, 0x61, 0x6c, 0x75, 0x65, 0x3d, 0x25, 0x64, 0x0a, 0x00
	.type		$str,@object
	.size		$str,($str$1 - $str)
$str:
        /*002f*/ 	.byte	0x4f, 0x6e, 0x20, 0x64, 0x65, 0x76, 0x69, 0x63, 0x65, 0x20, 0x62, 0x79, 0x20, 0x70, 0x6f, 0x69
        /*003f*/ 	.byte	0x6e, 0x74, 0x65, 0x72, 0x3a, 0x20, 0x20, 0x20, 0x20, 0x20, 0x20, 0x20, 0x6e, 0x61, 0x6d, 0x65
        /*004f*/ 	.byte	0x3d, 0x25, 0x73, 0x2c, 0x20, 0x76, 0x61, 0x6c, 0x75, 0x65, 0x3d, 0x25, 0x64, 0x0a, 0x00
	.type		$str$1,@object
	.size		$str$1,(.L_1 - $str$1)
$str$1:
        /*005e*/ 	.byte	0x4f, 0x6e, 0x20, 0x64, 0x65, 0x76, 0x69, 0x63, 0x65, 0x20, 0x62, 0x79, 0x20, 0x72, 0x65, 0x66
        /*006e*/ 	.byte	0x3a, 0x20, 0x20, 0x20, 0x20, 0x20, 0x20, 0x20, 0x20, 0x20, 0x20, 0x20, 0x6e, 0x61, 0x6d, 0x65
        /*007e*/ 	.byte	0x3d, 0x25, 0x73, 0x2c, 0x20, 0x76, 0x61, 0x6c, 0x75, 0x65, 0x3d, 0x25, 0x64, 0x0a, 0x00
.L_1:


//--------------------- .nv.shared.reserved.0     --------------------------
	.section	.nv.shared.reserved.0,"aw",@nobits
	.weak		__nv_reservedSMEM_offset_0_alias
	.size		__nv_reservedSMEM_offset_0_alias, 0, 64
	.other		__nv_reservedSMEM_offset_0_alias,@"STO_CUDA_RESERVED_SHARED STV_DEFAULT"
__nv_reservedSMEM_offset_0_alias:
	.zero		0
	.zero		64


//--------------------- .nv.constant0._Z15Kernel_by_value11DataElement --------------------------
	.section	.nv.constant0._Z15Kernel_by_value11DataElement,"a",@progbits
	.sectionflags	@""
	.align	4
.nv.constant0._Z15Kernel_by_value11DataElement:
	.zero		928


//--------------------- .nv.constant0._Z13Kernel_by_refR11DataElement --------------------------
	.section	.nv.constant0._Z13Kernel_by_refR11DataElement,"a",@progbits
	.sectionflags	@""
	.align	4
.nv.constant0._Z13Kernel_by_refR11DataElement:
	.zero		904


//--------------------- .nv.constant0._Z17Kernel_by_pointerP11DataElement --------------------------
	.section	.nv.constant0._Z17Kernel_by_pointerP11DataElement,"a",@progbits
	.sectionflags	@""
	.align	4
.nv.constant0._Z17Kernel_by_pointerP11DataElement:
	.zero		904


//--------------------- SYMBOLS --------------------------

	.type		.nv.reservedSmem.offset0,@object
	.size		.nv.reservedSmem.offset0,0x4
	.type		vprintf,@function
